//
// Generated by NVIDIA NVVM Compiler
//
// Compiler Build ID: CL-36424714
// Cuda compilation tools, release 13.0, V13.0.88
// Based on NVVM 20.0.0
//

.version 9.0
.target sm_100
.address_size 64

	// .globl	_Z15hbm3e_peak_copyPK6float4PS_m

.visible .entry _Z15hbm3e_peak_copyPK6float4PS_m(
	.param .u64 .ptr .align 1 _Z15hbm3e_peak_copyPK6float4PS_m_param_0,
	.param .u64 .ptr .align 1 _Z15hbm3e_peak_copyPK6float4PS_m_param_1,
	.param .u64 _Z15hbm3e_peak_copyPK6float4PS_m_param_2
)
{
	.reg .pred 	%p<3>;
	.reg .b32 	%r<7>;
	.reg .b32 	%f<17>;
	.reg .b64 	%rd<14>;

	ld.param.u64 	%rd7, [_Z15hbm3e_peak_copyPK6float4PS_m_param_0];
	ld.param.u64 	%rd8, [_Z15hbm3e_peak_copyPK6float4PS_m_param_1];
	ld.param.u64 	%rd9, [_Z15hbm3e_peak_copyPK6float4PS_m_param_2];
	mov.u32 	%r2, %ctaid.x;
	mov.u32 	%r1, %ntid.x;
	mov.u32 	%r3, %tid.x;
	mad.lo.s32 	%r4, %r2, %r1, %r3;
	mul.wide.u32 	%rd13, %r4, 4;
	setp.ge.u64 	%p1, %rd13, %rd9;
	@%p1 bra 	$L__BB0_3;
	mov.u32 	%r5, %nctaid.x;
	mul.lo.s32 	%r6, %r5, %r1;
	mul.wide.u32 	%rd2, %r6, 4;
	cvta.to.global.u64 	%rd3, %rd7;
	cvta.to.global.u64 	%rd4, %rd8;
$L__BB0_2:
	shl.b64 	%rd10, %rd13, 4;
	add.s64 	%rd11, %rd3, %rd10;
	ld.global.nc.v4.f32 	{%f1, %f2, %f3, %f4}, [%rd11];
	ld.global.nc.v4.f32 	{%f5, %f6, %f7, %f8}, [%rd11+16];
	ld.global.nc.v4.f32 	{%f9, %f10, %f11, %f12}, [%rd11+32];
	ld.global.nc.v4.f32 	{%f13, %f14, %f15, %f16}, [%rd11+48];
	add.s64 	%rd12, %rd4, %rd10;
	st.global.v4.f32 	[%rd12], {%f1, %f2, %f3, %f4};
	st.global.v4.f32 	[%rd12+16], {%f5, %f6, %f7, %f8};
	st.global.v4.f32 	[%rd12+32], {%f9, %f10, %f11, %f12};
	st.global.v4.f32 	[%rd12+48], {%f13, %f14, %f15, %f16};
	add.s64 	%rd13, %rd13, %rd2;
	setp.lt.u64 	%p2, %rd13, %rd9;
	@%p2 bra 	$L__BB0_2;
$L__BB0_3:
	ret;

}


// ===== COMPILED SASS (sm_100) =====

	.target	sm_100

	.elftype	@"ET_EXEC"


//--------------------- .note.nv.tkinfo           --------------------------
	.section	.note.nv.tkinfo,"",@"SHT_NOTE"
	.sectionflags	@"SHF_NOTE_NV_TKINFO"
	.tkinfo
        /*0018*/ 	.word	0x00000002
        /*0030*/ 	.string	""
        /*0030*/ 	.string	"ptxas"
        /*0030*/ 	.string	"Cuda compilation tools, release 13.0, V13.0.88"
        /*0030*/ 	.string	"Build cuda_13.0.r13.0/compiler.36424714_0"
        /*0030*/ 	.string	"-arch sm_100 -m 64 "



//--------------------- .note.nv.cuinfo           --------------------------
	.section	.note.nv.cuinfo,"",@"SHT_NOTE"
	.sectionflags	@"SHF_NOTE_NV_CUINFO"
        /*0018*/ 	.short	0x0002
        /*001a*/ 	.short	0x0064
        /*001c*/ 	.short	0x0082
	.zero		2


//--------------------- .nv.info                  --------------------------
	.section	.nv.info,"",@"SHT_CUDA_INFO"
	.align	4


	//----- nvinfo : EIATTR_REGCOUNT
	.align		4
        /*0000*/ 	.byte	0x04, 0x2f
        /*0002*/ 	.short	(.L_1 - .L_0)
	.align		4
.L_0:
        /*0004*/ 	.word	index@(_Z15hbm3e_peak_copyPK6float4PS_m)
        /*0008*/ 	.word	0x0000001c


	//----- nvinfo : EIATTR_FRAME_SIZE
	.align		4
.L_1:
        /*000c*/ 	.byte	0x04, 0x11
        /*000e*/ 	.short	(.L_3 - .L_2)
	.align		4
.L_2:
        /*0010*/ 	.word	index@(_Z15hbm3e_peak_copyPK6float4PS_m)
        /*0014*/ 	.word	0x00000000


	//----- nvinfo : EIATTR_MIN_STACK_SIZE
	.align		4
.L_3:
        /*0018*/ 	.byte	0x04, 0x12
        /*001a*/ 	.short	(.L_5 - .L_4)
	.align		4
.L_4:
        /*001c*/ 	.word	index@(_Z15hbm3e_peak_copyPK6float4PS_m)
        /*0020*/ 	.word	0x00000000
.L_5:


//--------------------- .nv.compat                --------------------------
	.section	.nv.compat,"",@"SHT_CUDA_COMPAT_INFO"
	.align	4
        /*0000*/ 	.byte	0x02, 0x09, 0x00, 0x00, 0x02, 0x02, 0x01, 0x00, 0x02, 0x05, 0x05, 0x00, 0x03, 0x07, 0x01, 0x01
        /*0010*/ 	.byte	0x02, 0x03, 0x00, 0x00, 0x02, 0x06, 0x01, 0x00, 0x04, 0x0b, 0x08, 0x00, 0x09, 0x00, 0x00, 0x00
        /*0020*/ 	.byte	0x00, 0x00, 0x00, 0x00


//--------------------- .nv.info._Z15hbm3e_peak_copyPK6float4PS_m --------------------------
	.section	.nv.info._Z15hbm3e_peak_copyPK6float4PS_m,"",@"SHT_CUDA_INFO"
	.sectionflags	@""
	.align	4


	//----- nvinfo : EIATTR_CUDA_API_VERSION
	.align		4
        /*0000*/ 	.byte	0x04, 0x37
        /*0002*/ 	.short	(.L_7 - .L_6)
.L_6:
        /*0004*/ 	.word	0x00000082


	//----- nvinfo : EIATTR_KPARAM_INFO
	.align		4
.L_7:
        /*0008*/ 	.byte	0x04, 0x17
        /*000a*/ 	.short	(.L_9 - .L_8)
.L_8:
        /*000c*/ 	.word	0x00000000
        /*0010*/ 	.short	0x0002
        /*0012*/ 	.short	0x0010
        /*0014*/ 	.byte	0x00, 0xf0, 0x21, 0x00


	//----- nvinfo : EIATTR_KPARAM_INFO
	.align		4
.L_9:
        /*0018*/ 	.byte	0x04, 0x17
        /*001a*/ 	.short	(.L_11 - .L_10)
.L_10:
        /*001c*/ 	.word	0x00000000
        /*0020*/ 	.short	0x0001
        /*0022*/ 	.short	0x0008
        /*0024*/ 	.byte	0x00, 0xf5, 0x21, 0x00


	//----- nvinfo : EIATTR_KPARAM_INFO
	.align		4
.L_11:
        /*0028*/ 	.byte	0x04, 0x17
        /*002a*/ 	.short	(.L_13 - .L_12)
.L_12:
        /*002c*/ 	.word	0x00000000
        /*0030*/ 	.short	0x0000
        /*0032*/ 	.short	0x0000
        /*0034*/ 	.byte	0x00, 0xf5, 0x21, 0x00


	//----- nvinfo : EIATTR_SPARSE_MMA_MASK
	.align		4
.L_13:
        /*0038*/ 	.byte	0x03, 0x50
        /*003a*/ 	.short	0x0000


	//----- nvinfo : EIATTR_MAXREG_COUNT
	.align		4
        /*003c*/ 	.byte	0x03, 0x1b
        /*003e*/ 	.short	0x00ff


	//----- nvinfo : EIATTR_MERCURY_ISA_VERSION
	.align		4
        /*0040*/ 	.byte	0x03, 0x5f
        /*0042*/ 	.short	0x0101


	//----- nvinfo : EIATTR_VRC_CTA_INIT_COUNT
	.align		4
        /*0044*/ 	.byte	0x02, 0x4a
	.zero		1
	.zero		1


	//----- nvinfo : EIATTR_EXIT_INSTR_OFFSETS
	.align		4
        /*0048*/ 	.byte	0x04, 0x1c
        /*004a*/ 	.short	(.L_15 - .L_14)


	//   ....[0]....
.L_14:
        /*004c*/ 	.word	0x00000090


	//   ....[1]....
        /*0050*/ 	.word	0x00000240


	//----- nvinfo : EIATTR_CRS_STACK_SIZE
	.align		4
.L_15:
        /*0054*/ 	.byte	0x04, 0x1e
        /*0056*/ 	.short	(.L_17 - .L_16)
.L_16:
        /*0058*/ 	.word	0x00000000


	//----- nvinfo : EIATTR_CBANK_PARAM_SIZE
	.align		4
.L_17:
        /*005c*/ 	.byte	0x03, 0x19
        /*005e*/ 	.short	0x0018


	//----- nvinfo : EIATTR_PARAM_CBANK
	.align		4
        /*0060*/ 	.byte	0x04, 0x0a
        /*0062*/ 	.short	(.L_19 - .L_18)
	.align		4
.L_18:
        /*0064*/ 	.word	index@(.nv.constant0._Z15hbm3e_peak_copyPK6float4PS_m)
        /*0068*/ 	.short	0x0380
        /*006a*/ 	.short	0x0018


	//----- nvinfo : EIATTR_SW_WAR
	.align		4
.L_19:
        /*006c*/ 	.byte	0x04, 0x36
        /*006e*/ 	.short	(.L_21 - .L_20)
.L_20:
        /*0070*/ 	.word	0x00000008
.L_21:


//--------------------- .nv.callgraph             --------------------------
	.section	.nv.callgraph,"",@"SHT_CUDA_CALLGRAPH"
	.align	4
	.sectionentsize	8
	.align		4
        /*0000*/ 	.word	0x00000000
	.align		4
        /*0004*/ 	.word	0xffffffff
	.align		4
        /*0008*/ 	.word	0x00000000
	.align		4
        /*000c*/ 	.word	0xfffffffe
	.align		4
        /*0010*/ 	.word	0x00000000
	.align		4
        /*0014*/ 	.word	0xfffffffd
	.align		4
        /*0018*/ 	.word	0x00000000
	.align		4
        /*001c*/ 	.word	0xfffffffc


//--------------------- .text._Z15hbm3e_peak_copyPK6float4PS_m --------------------------
	.section	.text._Z15hbm3e_peak_copyPK6float4PS_m,"ax",@progbits
	.align	128
        .global         _Z15hbm3e_peak_copyPK6float4PS_m
        .type           _Z15hbm3e_peak_copyPK6float4PS_m,@function
        .size           _Z15hbm3e_peak_copyPK6float4PS_m,(.L_x_2 - _Z15hbm3e_peak_copyPK6float4PS_m)
        .other          _Z15hbm3e_peak_copyPK6float4PS_m,@"STO_CUDA_ENTRY STV_DEFAULT"
_Z15hbm3e_peak_copyPK6float4PS_m:
.text._Z15hbm3e_peak_copyPK6float4PS_m:
[----:B------:R-:W-:Y:S01]  /*0000*/  LDC R1, c[0x0][0x37c] ;  /* 0x0000df00ff017b82 */ /* 0x000fe20000000800 */
[----:B------:R-:W0:Y:S07]  /*0010*/  S2R R2, SR_TID.X ;  /* 0x0000000000027919 */ /* 0x000e2e0000002100 */
[----:B------:R-:W0:Y:S01]  /*0020*/  S2UR UR4, SR_CTAID.X ;  /* 0x00000000000479c3 */ /* 0x000e220000002500 */
[----:B------:R-:W1:Y:S07]  /*0030*/  LDCU.64 UR8, c[0x0][0x390] ;  /* 0x00007200ff0877ac */ /* 0x000e6e0008000a00 */
[----:B------:R-:W0:Y:S02]  /*0040*/  LDC R25, c[0x0][0x360] ;  /* 0x0000d800ff197b82 */ /* 0x000e240000000800 */
[----:B0-----:R-:W-:-:S04]  /*0050*/  IMAD R2, R25, UR4, R2 ;  /* 0x0000000419027c24 */ /* 0x001fc8000f8e0202 */
[----:B------:R-:W-:-:S03]  /*0060*/  IMAD.WIDE.U32 R2, R2, 0x4, RZ ;  /* 0x0000000402027825 */ /* 0x000fc600078e00ff */
[----:B-1----:R-:W-:-:S04]  /*0070*/  ISETP.GE.U32.AND P0, PT, R2, UR8, PT ;  /* 0x0000000802007c0c */ /* 0x002fc8000bf06070 */
[----:B------:R-:W-:-:S13]  /*0080*/  ISETP.GE.U32.AND.EX P0, PT, R3, UR9, PT, P0 ;  /* 0x0000000903007c0c */ /* 0x000fda000bf06100 */
[----:B------:R-:W-:Y:S05]  /*0090*/  @P0 EXIT ;  /* 0x000000000000094d */ /* 0x000fea0003800000 */
[----:B------:R-:W0:Y:S01]  /*00a0*/  LDCU UR4, c[0x0][0x370] ;  /* 0x00006e00ff0477ac */ /* 0x000e220008000800 */
[----:B------:R-:W-:Y:S02]  /*00b0*/  IMAD.MOV.U32 R0, RZ, RZ, R2 ;  /* 0x000000ffff007224 */ /* 0x000fe400078e0002 */
[----:B------:R-:W-:Y:S01]  /*00c0*/  IMAD.MOV.U32 R23, RZ, RZ, R3 ;  /* 0x000000ffff177224 */ /* 0x000fe200078e0003 */
[----:B------:R-:W1:Y:S01]  /*00d0*/  LDCU.64 UR6, c[0x0][0x358] ;  /* 0x00006b00ff0677ac */ /* 0x000e620008000a00 */
[----:B------:R-:W2:Y:S01]  /*00e0*/  LDCU.128 UR12, c[0x0][0x380] ;  /* 0x00007000ff0c77ac */ /* 0x000ea20008000c00 */
[----:B0-----:R-:W-:-:S07]  /*00f0*/  IMAD R25, R25, UR4, RZ ;  /* 0x0000000419197c24 */ /* 0x001fce000f8e02ff */
.L_x_0:
[C---:B0-----:R-:W-:Y:S01]  /*0100*/  IMAD.SHL.U32 R20, R0.reuse, 0x10, RZ ;  /* 0x0000001000147824 */ /* 0x041fe200078e00ff */
[----:B------:R-:W-:-:S04]  /*0110*/  SHF.L.U64.HI R21, R0, 0x4, R23 ;  /* 0x0000000400157819 */ /* 0x000fc80000010217 */
[----:B--2---:R-:W-:-:S04]  /*0120*/  IADD3 R2, P0, PT, R20, UR12, RZ ;  /* 0x0000000c14027c10 */ /* 0x004fc8000ff1e0ff */
[----:B------:R-:W-:-:S05]  /*0130*/  IADD3.X R3, PT, PT, R21, UR13, RZ, P0, !PT ;  /* 0x0000000d15037c10 */ /* 0x000fca00087fe4ff */
[----:B-1----:R-:W2:Y:S04]  /*0140*/  LDG.E.128.CONSTANT R12, desc[UR6][R2.64] ;  /* 0x00000006020c7981 */ /* 0x002ea8000c1e9d00 */
[----:B------:R-:W3:Y:S04]  /*0150*/  LDG.E.128.CONSTANT R8, desc[UR6][R2.64+0x10] ;  /* 0x0000100602087981 */ /* 0x000ee8000c1e9d00 */
[----:B------:R-:W4:Y:S04]  /*0160*/  LDG.E.128.CONSTANT R4, desc[UR6][R2.64+0x20] ;  /* 0x0000200602047981 */ /* 0x000f28000c1e9d00 */
[----:B------:R-:W5:Y:S01]  /*0170*/  LDG.E.128.CONSTANT R16, desc[UR6][R2.64+0x30] ;  /* 0x0000300602107981 */ /* 0x000f62000c1e9d00 */
[----:B------:R-:W-:Y:S01]  /*0180*/  IADD3 R20, P0, PT, R20, UR14, RZ ;  /* 0x0000000e14147c10 */ /* 0x000fe2000ff1e0ff */
[----:B------:R-:W-:-:S03]  /*0190*/  IMAD.MOV.U32 R22, RZ, RZ, R0 ;  /* 0x000000ffff167224 */ /* 0x000fc600078e0000 */
[----:B------:R-:W-:Y:S01]  /*01a0*/  IADD3.X R21, PT, PT, R21, UR15, RZ, P0, !PT ;  /* 0x0000000f15157c10 */ /* 0x000fe200087fe4ff */
[----:B------:R-:W-:-:S04]  /*01b0*/  IMAD.WIDE.U32 R22, R25, 0x4, R22 ;  /* 0x0000000419167825 */ /* 0x000fc800078e0016 */
[----:B------:R-:W-:Y:S01]  /*01c0*/  IMAD.MOV.U32 R0, RZ, RZ, R22 ;  /* 0x000000ffff007224 */ /* 0x000fe200078e0016 */
[----:B------:R-:W-:-:S04]  /*01d0*/  ISETP.GE.U32.AND P0, PT, R22, UR8, PT ;  /* 0x0000000816007c0c */ /* 0x000fc8000bf06070 */
[----:B------:R-:W-:Y:S01]  /*01e0*/  ISETP.GE.U32.AND.EX P0, PT, R23, UR9, PT, P0 ;  /* 0x0000000917007c0c */ /* 0x000fe2000bf06100 */
[----:B--2---:R0:W-:Y:S04]  /*01f0*/  STG.E.128 desc[UR6][R20.64], R12 ;  /* 0x0000000c14007986 */ /* 0x0041e8000c101d06 */
[----:B---3--:R0:W-:Y:S04]  /*0200*/  STG.E.128 desc[UR6][R20.64+0x10], R8 ;  /* 0x0000100814007986 */ /* 0x0081e8000c101d06 */
[----:B----4-:R0:W-:Y:S04]  /*0210*/  STG.E.128 desc[UR6][R20.64+0x20], R4 ;  /* 0x0000200414007986 */ /* 0x0101e8000c101d06 */
[----:B-----5:R0:W-:Y:S01]  /*0220*/  STG.E.128 desc[UR6][R20.64+0x30], R16 ;  /* 0x0000301014007986 */ /* 0x0201e2000c101d06 */
[----:B------:R-:W-:Y:S05]  /*0230*/  @!P0 BRA `(.L_x_0) ;  /* 0xfffffffc00b08947 */ /* 0x000fea000383ffff */
[----:B------:R-:W-:Y:S05]  /*0240*/  EXIT ;  /* 0x000000000000794d */ /* 0x000fea0003800000 */
.L_x_1:
[----:B------:R-:W-:-:S00]  /*0250*/  BRA `(.L_x_1) ;  /* 0xfffffffc00fc7947 */ /* 0x000fc0000383ffff */
[----:B------:R-:W-:-:S00]  /*0260*/  NOP ;  /* 0x0000000000007918 */ /* 0x000fc00000000000 */
        /* <DEDUP_REMOVED lines=9> */
.L_x_2:


//--------------------- .nv.shared.reserved.0     --------------------------
	.section	.nv.shared.reserved.0,"aw",@nobits
	.weak		__nv_reservedSMEM_offset_0_alias
	.size		__nv_reservedSMEM_offset_0_alias, 0, 64
	.other		__nv_reservedSMEM_offset_0_alias,@"STO_CUDA_RESERVED_SHARED STV_DEFAULT"
__nv_reservedSMEM_offset_0_alias:
	.zero		0
	.zero		64


//--------------------- .nv.constant0._Z15hbm3e_peak_copyPK6float4PS_m --------------------------
	.section	.nv.constant0._Z15hbm3e_peak_copyPK6float4PS_m,"a",@progbits
	.sectionflags	@""
	.align	4
.nv.constant0._Z15hbm3e_peak_copyPK6float4PS_m:
	.zero		920


//--------------------- SYMBOLS --------------------------

	.type		.nv.reservedSmem.offset0,@object
	.size		.nv.reservedSmem.offset0,0x4
